//
// Generated by NVIDIA NVVM Compiler
//
// Compiler Build ID: CL-36424714
// Cuda compilation tools, release 13.0, V13.0.88
// Based on NVVM 20.0.0
//

.version 9.0
.target sm_100
.address_size 64

	// .globl	_Z7smem_t1Pj
// _ZZ7smem_t1PjE4smem has been demoted
// _ZZ7smem_t2PjE4smem has been demoted
// _ZZ7smem_t3PjE4smem has been demoted
// _ZZ7smem_t4PjE4smem has been demoted
// _ZZ7smem_t5PjE4smem has been demoted

.visible .entry _Z7smem_t1Pj(
	.param .u64 .ptr .align 1 _Z7smem_t1Pj_param_0
)
{
	.reg .pred 	%p<2>;
	.reg .b32 	%r<9>;
	.reg .b64 	%rd<5>;
	// demoted variable
	.shared .align 4 .b8 _ZZ7smem_t1PjE4smem[512];
	ld.param.u64 	%rd1, [_Z7smem_t1Pj_param_0];
	mov.u32 	%r1, %tid.x;
	shl.b32 	%r3, %r1, 2;
	mov.u32 	%r4, _ZZ7smem_t1PjE4smem;
	add.s32 	%r2, %r4, %r3;
	st.shared.u32 	[%r2], %r1;
	st.shared.u32 	[%r2+128], %r1;
	st.shared.u32 	[%r2+256], %r1;
	st.shared.u32 	[%r2+384], %r1;
	bar.warp.sync 	-1;
	setp.gt.u32 	%p1, %r1, 15;
	@%p1 bra 	$L__BB0_2;
	cvta.to.global.u64 	%rd2, %rd1;
	mul.wide.u32 	%rd3, %r1, 8;
	add.s64 	%rd4, %rd2, %rd3;
	add.s32 	%r6, %r2, %r3;
	ld.shared.v2.u32 	{%r7, %r8}, [%r6];
	st.global.v2.u32 	[%rd4], {%r7, %r8};
$L__BB0_2:
	ret;

}
	// .globl	_Z7smem_t2Pj
.visible .entry _Z7smem_t2Pj(
	.param .u64 .ptr .align 1 _Z7smem_t2Pj_param_0
)
{
	.reg .pred 	%p<5>;
	.reg .b32 	%r<11>;
	.reg .b64 	%rd<5>;
	// demoted variable
	.shared .align 4 .b8 _ZZ7smem_t2PjE4smem[512];
	ld.param.u64 	%rd1, [_Z7smem_t2Pj_param_0];
	mov.u32 	%r1, %tid.x;
	shl.b32 	%r2, %r1, 2;
	mov.u32 	%r3, _ZZ7smem_t2PjE4smem;
	add.s32 	%r4, %r3, %r2;
	st.shared.u32 	[%r4], %r1;
	st.shared.u32 	[%r4+128], %r1;
	st.shared.u32 	[%r4+256], %r1;
	st.shared.u32 	[%r4+384], %r1;
	bar.warp.sync 	-1;
	setp.gt.u32 	%p1, %r1, 14;
	setp.ne.s32 	%p2, %r1, 16;
	and.pred  	%p3, %p1, %p2;
	@%p3 bra 	$L__BB1_2;
	setp.eq.s32 	%p4, %r1, 16;
	cvta.to.global.u64 	%rd2, %rd1;
	mul.wide.u32 	%rd3, %r1, 8;
	add.s64 	%rd4, %rd2, %rd3;
	selp.b32 	%r5, 15, %r1, %p4;
	shl.b32 	%r6, %r5, 3;
	add.s32 	%r8, %r3, %r6;
	ld.shared.v2.u32 	{%r9, %r10}, [%r8];
	st.global.v2.u32 	[%rd4], {%r9, %r10};
$L__BB1_2:
	ret;

}
	// .globl	_Z7smem_t3Pj
.visible .entry _Z7smem_t3Pj(
	.param .u64 .ptr .align 1 _Z7smem_t3Pj_param_0
)
{
	.reg .b32 	%r<9>;
	.reg .b64 	%rd<5>;
	// demoted variable
	.shared .align 4 .b8 _ZZ7smem_t3PjE4smem[512];
	ld.param.u64 	%rd1, [_Z7smem_t3Pj_param_0];
	mov.u32 	%r1, %tid.x;
	shl.b32 	%r2, %r1, 2;
	mov.u32 	%r3, _ZZ7smem_t3PjE4smem;
	add.s32 	%r4, %r3, %r2;
	st.shared.u32 	[%r4], %r1;
	st.shared.u32 	[%r4+128], %r1;
	st.shared.u32 	[%r4+256], %r1;
	st.shared.u32 	[%r4+384], %r1;
	cvta.to.global.u64 	%rd2, %rd1;
	bar.warp.sync 	-1;
	mul.wide.u32 	%rd3, %r1, 8;
	add.s64 	%rd4, %rd2, %rd3;
	and.b32  	%r5, %r2, 4088;
	add.s32 	%r6, %r3, %r5;
	ld.shared.v2.u32 	{%r7, %r8}, [%r6];
	st.global.v2.u32 	[%rd4], {%r7, %r8};
	ret;

}
	// .globl	_Z7smem_t4Pj
.visible .entry _Z7smem_t4Pj(
	.param .u64 .ptr .align 1 _Z7smem_t4Pj_param_0
)
{
	.reg .pred 	%p<2>;
	.reg .b32 	%r<20>;
	.reg .b64 	%rd<5>;
	// demoted variable
	.shared .align 4 .b8 _ZZ7smem_t4PjE4smem[512];
	ld.param.u64 	%rd1, [_Z7smem_t4Pj_param_0];
	mov.u32 	%r1, %tid.x;
	shl.b32 	%r6, %r1, 2;
	mov.u32 	%r7, _ZZ7smem_t4PjE4smem;
	add.s32 	%r8, %r7, %r6;
	st.shared.u32 	[%r8], %r1;
	st.shared.u32 	[%r8+128], %r1;
	st.shared.u32 	[%r8+256], %r1;
	st.shared.u32 	[%r8+384], %r1;
	bar.warp.sync 	-1;
	shr.u32 	%r19, %r1, 1;
	and.b32  	%r3, %r19, 504;
	setp.eq.s32 	%p1, %r3, 0;
	@%p1 bra 	$L__BB3_2;
	and.b32  	%r9, %r1, 1;
	add.s32 	%r10, %r3, %r9;
	shr.u32 	%r11, %r1, 1;
	and.b32  	%r12, %r11, 510;
	add.s32 	%r13, %r12, %r10;
	add.s32 	%r19, %r13, -8;
$L__BB3_2:
	cvta.to.global.u64 	%rd2, %rd1;
	mul.wide.u32 	%rd3, %r1, 8;
	add.s64 	%rd4, %rd2, %rd3;
	shl.b32 	%r14, %r19, 3;
	add.s32 	%r16, %r7, %r14;
	ld.shared.v2.u32 	{%r17, %r18}, [%r16];
	st.global.v2.u32 	[%rd4], {%r17, %r18};
	ret;

}
	// .globl	_Z7smem_t5Pj
.visible .entry _Z7smem_t5Pj(
	.param .u64 .ptr .align 1 _Z7smem_t5Pj_param_0
)
{
	.reg .pred 	%p<2>;
	.reg .b32 	%r<11>;
	.reg .b64 	%rd<5>;
	// demoted variable
	.shared .align 4 .b8 _ZZ7smem_t5PjE4smem[512];
	ld.param.u64 	%rd1, [_Z7smem_t5Pj_param_0];
	mov.u32 	%r1, %tid.x;
	shl.b32 	%r2, %r1, 2;
	mov.u32 	%r3, _ZZ7smem_t5PjE4smem;
	add.s32 	%r4, %r3, %r2;
	st.shared.u32 	[%r4], %r1;
	st.shared.u32 	[%r4+128], %r1;
	st.shared.u32 	[%r4+256], %r1;
	st.shared.u32 	[%r4+384], %r1;
	cvta.to.global.u64 	%rd2, %rd1;
	bar.warp.sync 	-1;
	setp.lt.u32 	%p1, %r1, 16;
	add.s32 	%r5, %r1, -16;
	selp.b32 	%r6, %r1, %r5, %p1;
	mul.wide.u32 	%rd3, %r1, 8;
	add.s64 	%rd4, %rd2, %rd3;
	shl.b32 	%r7, %r6, 3;
	add.s32 	%r8, %r3, %r7;
	ld.shared.v2.u32 	{%r9, %r10}, [%r8];
	st.global.v2.u32 	[%rd4], {%r9, %r10};
	ret;

}


// ===== COMPILED SASS (sm_100) =====

	.target	sm_100

	.elftype	@"ET_EXEC"


//--------------------- .note.nv.tkinfo           --------------------------
	.section	.note.nv.tkinfo,"",@"SHT_NOTE"
	.sectionflags	@"SHF_NOTE_NV_TKINFO"
	.tkinfo
        /*0018*/ 	.word	0x00000002
        /*0030*/ 	.string	""
        /*0030*/ 	.string	"ptxas"
        /*0030*/ 	.string	"Cuda compilation tools, release 13.0, V13.0.88"
        /*0030*/ 	.string	"Build cuda_13.0.r13.0/compiler.36424714_0"
        /*0030*/ 	.string	"-arch sm_100 -m 64 "



//--------------------- .note.nv.cuinfo           --------------------------
	.section	.note.nv.cuinfo,"",@"SHT_NOTE"
	.sectionflags	@"SHF_NOTE_NV_CUINFO"
        /*0018*/ 	.short	0x0002
        /*001a*/ 	.short	0x0064
        /*001c*/ 	.short	0x0082
	.zero		2


//--------------------- .nv.info                  --------------------------
	.section	.nv.info,"",@"SHT_CUDA_INFO"
	.align	4


	//----- nvinfo : EIATTR_REGCOUNT
	.align		4
        /*0000*/ 	.byte	0x04, 0x2f
        /*0002*/ 	.short	(.L_1 - .L_0)
	.align		4
.L_0:
        /*0004*/ 	.word	index@(_Z7smem_t1Pj)
        /*0008*/ 	.word	0x0000000a


	//----- nvinfo : EIATTR_FRAME_SIZE
	.align		4
.L_1:
        /*000c*/ 	.byte	0x04, 0x11
        /*000e*/ 	.short	(.L_3 - .L_2)
	.align		4
.L_2:
        /*0010*/ 	.word	index@(_Z7smem_t1Pj)
        /*0014*/ 	.word	0x00000000


	//----- nvinfo : EIATTR_REGCOUNT
	.align		4
.L_3:
        /*0018*/ 	.byte	0x04, 0x2f
        /*001a*/ 	.short	(.L_5 - .L_4)
	.align		4
.L_4:
        /*001c*/ 	.word	index@(_Z7smem_t2Pj)
        /*0020*/ 	.word	0x0000000a


	//----- nvinfo : EIATTR_FRAME_SIZE
	.align		4
.L_5:
        /*0024*/ 	.byte	0x04, 0x11
        /*0026*/ 	.short	(.L_7 - .L_6)
	.align		4
.L_6:
        /*0028*/ 	.word	index@(_Z7smem_t2Pj)
        /*002c*/ 	.word	0x00000000


	//----- nvinfo : EIATTR_REGCOUNT
	.align		4
.L_7:
        /*0030*/ 	.byte	0x04, 0x2f
        /*0032*/ 	.short	(.L_9 - .L_8)
	.align		4
.L_8:
        /*0034*/ 	.word	index@(_Z7smem_t3Pj)
        /*0038*/ 	.word	0x0000000a


	//----- nvinfo : EIATTR_FRAME_SIZE
	.align		4
.L_9:
        /*003c*/ 	.byte	0x04, 0x11
        /*003e*/ 	.short	(.L_11 - .L_10)
	.align		4
.L_10:
        /*0040*/ 	.word	index@(_Z7smem_t3Pj)
        /*0044*/ 	.word	0x00000000


	//----- nvinfo : EIATTR_REGCOUNT
	.align		4
.L_11:
        /*0048*/ 	.byte	0x04, 0x2f
        /*004a*/ 	.short	(.L_13 - .L_12)
	.align		4
.L_12:
        /*004c*/ 	.word	index@(_Z7smem_t4Pj)
        /*0050*/ 	.word	0x0000000a


	//----- nvinfo : EIATTR_FRAME_SIZE
	.align		4
.L_13:
        /*0054*/ 	.byte	0x04, 0x11
        /*0056*/ 	.short	(.L_15 - .L_14)
	.align		4
.L_14:
        /*0058*/ 	.word	index@(_Z7smem_t4Pj)
        /*005c*/ 	.word	0x00000000


	//----- nvinfo : EIATTR_REGCOUNT
	.align		4
.L_15:
        /*0060*/ 	.byte	0x04, 0x2f
        /*0062*/ 	.short	(.L_17 - .L_16)
	.align		4
.L_16:
        /*0064*/ 	.word	index@(_Z7smem_t5Pj)
        /*0068*/ 	.word	0x0000000a


	//----- nvinfo : EIATTR_FRAME_SIZE
	.align		4
.L_17:
        /*006c*/ 	.byte	0x04, 0x11
        /*006e*/ 	.short	(.L_19 - .L_18)
	.align		4
.L_18:
        /*0070*/ 	.word	index@(_Z7smem_t5Pj)
        /*0074*/ 	.word	0x00000000


	//----- nvinfo : EIATTR_MIN_STACK_SIZE
	.align		4
.L_19:
        /*0078*/ 	.byte	0x04, 0x12
        /*007a*/ 	.short	(.L_21 - .L_20)
	.align		4
.L_20:
        /*007c*/ 	.word	index@(_Z7smem_t5Pj)
        /*0080*/ 	.word	0x00000000


	//----- nvinfo : EIATTR_MIN_STACK_SIZE
	.align		4
.L_21:
        /*0084*/ 	.byte	0x04, 0x12
        /*0086*/ 	.short	(.L_23 - .L_22)
	.align		4
.L_22:
        /*0088*/ 	.word	index@(_Z7smem_t4Pj)
        /*008c*/ 	.word	0x00000000


	//----- nvinfo : EIATTR_MIN_STACK_SIZE
	.align		4
.L_23:
        /*0090*/ 	.byte	0x04, 0x12
        /*0092*/ 	.short	(.L_25 - .L_24)
	.align		4
.L_24:
        /*0094*/ 	.word	index@(_Z7smem_t3Pj)
        /*0098*/ 	.word	0x00000000


	//----- nvinfo : EIATTR_MIN_STACK_SIZE
	.align		4
.L_25:
        /*009c*/ 	.byte	0x04, 0x12
        /*009e*/ 	.short	(.L_27 - .L_26)
	.align		4
.L_26:
        /*00a0*/ 	.word	index@(_Z7smem_t2Pj)
        /*00a4*/ 	.word	0x00000000


	//----- nvinfo : EIATTR_MIN_STACK_SIZE
	.align		4
.L_27:
        /*00a8*/ 	.byte	0x04, 0x12
        /*00aa*/ 	.short	(.L_29 - .L_28)
	.align		4
.L_28:
        /*00ac*/ 	.word	index@(_Z7smem_t1Pj)
        /*00b0*/ 	.word	0x00000000
.L_29:


//--------------------- .nv.compat                --------------------------
	.section	.nv.compat,"",@"SHT_CUDA_COMPAT_INFO"
	.align	4
        /*0000*/ 	.byte	0x02, 0x09, 0x00, 0x00, 0x02, 0x02, 0x01, 0x00, 0x02, 0x05, 0x05, 0x00, 0x03, 0x07, 0x01, 0x01
        /*0010*/ 	.byte	0x02, 0x03, 0x00, 0x00, 0x02, 0x06, 0x01, 0x00, 0x04, 0x0b, 0x08, 0x00, 0x09, 0x00, 0x00, 0x00
        /*0020*/ 	.byte	0x00, 0x00, 0x00, 0x00


//--------------------- .nv.info._Z7smem_t5Pj     --------------------------
	.section	.nv.info._Z7smem_t5Pj,"",@"SHT_CUDA_INFO"
	.sectionflags	@""
	.align	4


	//----- nvinfo : EIATTR_CUDA_API_VERSION
	.align		4
        /*0000*/ 	.byte	0x04, 0x37
        /*0002*/ 	.short	(.L_31 - .L_30)
.L_30:
        /*0004*/ 	.word	0x00000082


	//----- nvinfo : EIATTR_KPARAM_INFO
	.align		4
.L_31:
        /*0008*/ 	.byte	0x04, 0x17
        /*000a*/ 	.short	(.L_33 - .L_32)
.L_32:
        /*000c*/ 	.word	0x00000000
        /*0010*/ 	.short	0x0000
        /*0012*/ 	.short	0x0000
        /*0014*/ 	.byte	0x00, 0xf5, 0x21, 0x00


	//----- nvinfo : EIATTR_SPARSE_MMA_MASK
	.align		4
.L_33:
        /*0018*/ 	.byte	0x03, 0x50
        /*001a*/ 	.short	0x0000


	//----- nvinfo : EIATTR_MAXREG_COUNT
	.align		4
        /*001c*/ 	.byte	0x03, 0x1b
        /*001e*/ 	.short	0x00ff


	//----- nvinfo : EIATTR_MERCURY_ISA_VERSION
	.align		4
        /*0020*/ 	.byte	0x03, 0x5f
        /*0022*/ 	.short	0x0101


	//----- nvinfo : EIATTR_COOP_GROUP_MASK_REGIDS
	.align		4
        /*0024*/ 	.byte	0x04, 0x29
        /*0026*/ 	.short	(.L_35 - .L_34)


	//   ....[0]....
.L_34:
        /*0028*/ 	.word	0xffffffff


	//----- nvinfo : EIATTR_COOP_GROUP_INSTR_OFFSETS
	.align		4
.L_35:
        /*002c*/ 	.byte	0x04, 0x28
        /*002e*/ 	.short	(.L_37 - .L_36)


	//   ....[0]....
.L_36:
        /*0030*/ 	.word	0x00000100


	//----- nvinfo : EIATTR_VRC_CTA_INIT_COUNT
	.align		4
.L_37:
        /*0034*/ 	.byte	0x02, 0x4a
	.zero		1
	.zero		1


	//----- nvinfo : EIATTR_EXIT_INSTR_OFFSETS
	.align		4
        /*0038*/ 	.byte	0x04, 0x1c
        /*003a*/ 	.short	(.L_39 - .L_38)


	//   ....[0]....
.L_38:
        /*003c*/ 	.word	0x00000140


	//----- nvinfo : EIATTR_CBANK_PARAM_SIZE
	.align		4
.L_39:
        /*0040*/ 	.byte	0x03, 0x19
        /*0042*/ 	.short	0x0008


	//----- nvinfo : EIATTR_PARAM_CBANK
	.align		4
        /*0044*/ 	.byte	0x04, 0x0a
        /*0046*/ 	.short	(.L_41 - .L_40)
	.align		4
.L_40:
        /*0048*/ 	.word	index@(.nv.constant0._Z7smem_t5Pj)
        /*004c*/ 	.short	0x0380
        /*004e*/ 	.short	0x0008


	//----- nvinfo : EIATTR_SW_WAR
	.align		4
.L_41:
        /*0050*/ 	.byte	0x04, 0x36
        /*0052*/ 	.short	(.L_43 - .L_42)
.L_42:
        /*0054*/ 	.word	0x00000008
.L_43:


//--------------------- .nv.info._Z7smem_t4Pj     --------------------------
	.section	.nv.info._Z7smem_t4Pj,"",@"SHT_CUDA_INFO"
	.sectionflags	@""
	.align	4


	//----- nvinfo : EIATTR_CUDA_API_VERSION
	.align		4
        /*0000*/ 	.byte	0x04, 0x37
        /*0002*/ 	.short	(.L_45 - .L_44)
.L_44:
        /*0004*/ 	.word	0x00000082


	//----- nvinfo : EIATTR_KPARAM_INFO
	.align		4
.L_45:
        /*0008*/ 	.byte	0x04, 0x17
        /*000a*/ 	.short	(.L_47 - .L_46)
.L_46:
        /*000c*/ 	.word	0x00000000
        /*0010*/ 	.short	0x0000
        /*0012*/ 	.short	0x0000
        /*0014*/ 	.byte	0x00, 0xf5, 0x21, 0x00


	//----- nvinfo : EIATTR_SPARSE_MMA_MASK
	.align		4
.L_47:
        /*0018*/ 	.byte	0x03, 0x50
        /*001a*/ 	.short	0x0000


	//----- nvinfo : EIATTR_MAXREG_COUNT
	.align		4
        /*001c*/ 	.byte	0x03, 0x1b
        /*001e*/ 	.short	0x00ff


	//----- nvinfo : EIATTR_MERCURY_ISA_VERSION
	.align		4
        /*0020*/ 	.byte	0x03, 0x5f
        /*0022*/ 	.short	0x0101


	//----- nvinfo : EIATTR_COOP_GROUP_MASK_REGIDS
	.align		4
        /*0024*/ 	.byte	0x04, 0x29
        /*0026*/ 	.short	(.L_49 - .L_48)


	//   ....[0]....
.L_48:
        /*0028*/ 	.word	0xffffffff


	//----- nvinfo : EIATTR_COOP_GROUP_INSTR_OFFSETS
	.align		4
.L_49:
        /*002c*/ 	.byte	0x04, 0x28
        /*002e*/ 	.short	(.L_51 - .L_50)


	//   ....[0]....
.L_50:
        /*0030*/ 	.word	0x00000110


	//----- nvinfo : EIATTR_VRC_CTA_INIT_COUNT
	.align		4
.L_51:
        /*0034*/ 	.byte	0x02, 0x4a
	.zero		1
	.zero		1


	//----- nvinfo : EIATTR_EXIT_INSTR_OFFSETS
	.align		4
        /*0038*/ 	.byte	0x04, 0x1c
        /*003a*/ 	.short	(.L_53 - .L_52)


	//   ....[0]....
.L_52:
        /*003c*/ 	.word	0x00000170


	//----- nvinfo : EIATTR_CBANK_PARAM_SIZE
	.align		4
.L_53:
        /*0040*/ 	.byte	0x03, 0x19
        /*0042*/ 	.short	0x0008


	//----- nvinfo : EIATTR_PARAM_CBANK
	.align		4
        /*0044*/ 	.byte	0x04, 0x0a
        /*0046*/ 	.short	(.L_55 - .L_54)
	.align		4
.L_54:
        /*0048*/ 	.word	index@(.nv.constant0._Z7smem_t4Pj)
        /*004c*/ 	.short	0x0380
        /*004e*/ 	.short	0x0008


	//----- nvinfo : EIATTR_SW_WAR
	.align		4
.L_55:
        /*0050*/ 	.byte	0x04, 0x36
        /*0052*/ 	.short	(.L_57 - .L_56)
.L_56:
        /*0054*/ 	.word	0x00000008
.L_57:


//--------------------- .nv.info._Z7smem_t3Pj     --------------------------
	.section	.nv.info._Z7smem_t3Pj,"",@"SHT_CUDA_INFO"
	.sectionflags	@""
	.align	4


	//----- nvinfo : EIATTR_CUDA_API_VERSION
	.align		4
        /*0000*/ 	.byte	0x04, 0x37
        /*0002*/ 	.short	(.L_59 - .L_58)
.L_58:
        /*0004*/ 	.word	0x00000082


	//----- nvinfo : EIATTR_KPARAM_INFO
	.align		4
.L_59:
        /*0008*/ 	.byte	0x04, 0x17
        /*000a*/ 	.short	(.L_61 - .L_60)
.L_60:
        /*000c*/ 	.word	0x00000000
        /*0010*/ 	.short	0x0000
        /*0012*/ 	.short	0x0000
        /*0014*/ 	.byte	0x00, 0xf5, 0x21, 0x00


	//----- nvinfo : EIATTR_SPARSE_MMA_MASK
	.align		4
.L_61:
        /*0018*/ 	.byte	0x03, 0x50
        /*001a*/ 	.short	0x0000


	//----- nvinfo : EIATTR_MAXREG_COUNT
	.align		4
        /*001c*/ 	.byte	0x03, 0x1b
        /*001e*/ 	.short	0x00ff


	//----- nvinfo : EIATTR_MERCURY_ISA_VERSION
	.align		4
        /*0020*/ 	.byte	0x03, 0x5f
        /*0022*/ 	.short	0x0101


	//----- nvinfo : EIATTR_COOP_GROUP_MASK_REGIDS
	.align		4
        /*0024*/ 	.byte	0x04, 0x29
        /*0026*/ 	.short	(.L_63 - .L_62)


	//   ....[0]....
.L_62:
        /*0028*/ 	.word	0xffffffff


	//----- nvinfo : EIATTR_COOP_GROUP_INSTR_OFFSETS
	.align		4
.L_63:
        /*002c*/ 	.byte	0x04, 0x28
        /*002e*/ 	.short	(.L_65 - .L_64)


	//   ....[0]....
.L_64:
        /*0030*/ 	.word	0x000000d0


	//----- nvinfo : EIATTR_VRC_CTA_INIT_COUNT
	.align		4
.L_65:
        /*0034*/ 	.byte	0x02, 0x4a
	.zero		1
	.zero		1


	//----- nvinfo : EIATTR_EXIT_INSTR_OFFSETS
	.align		4
        /*0038*/ 	.byte	0x04, 0x1c
        /*003a*/ 	.short	(.L_67 - .L_66)


	//   ....[0]....
.L_66:
        /*003c*/ 	.word	0x00000110


	//----- nvinfo : EIATTR_CBANK_PARAM_SIZE
	.align		4
.L_67:
        /*0040*/ 	.byte	0x03, 0x19
        /*0042*/ 	.short	0x0008


	//----- nvinfo : EIATTR_PARAM_CBANK
	.align		4
        /*0044*/ 	.byte	0x04, 0x0a
        /*0046*/ 	.short	(.L_69 - .L_68)
	.align		4
.L_68:
        /*0048*/ 	.word	index@(.nv.constant0._Z7smem_t3Pj)
        /*004c*/ 	.short	0x0380
        /*004e*/ 	.short	0x0008


	//----- nvinfo : EIATTR_SW_WAR
	.align		4
.L_69:
        /*0050*/ 	.byte	0x04, 0x36
        /*0052*/ 	.short	(.L_71 - .L_70)
.L_70:
        /*0054*/ 	.word	0x00000008
.L_71:


//--------------------- .nv.info._Z7smem_t2Pj     --------------------------
	.section	.nv.info._Z7smem_t2Pj,"",@"SHT_CUDA_INFO"
	.sectionflags	@""
	.align	4


	//----- nvinfo : EIATTR_CUDA_API_VERSION
	.align		4
        /*0000*/ 	.byte	0x04, 0x37
        /*0002*/ 	.short	(.L_73 - .L_72)
.L_72:
        /*0004*/ 	.word	0x00000082


	//----- nvinfo : EIATTR_KPARAM_INFO
	.align		4
.L_73:
        /*0008*/ 	.byte	0x04, 0x17
        /*000a*/ 	.short	(.L_75 - .L_74)
.L_74:
        /*000c*/ 	.word	0x00000000
        /*0010*/ 	.short	0x0000
        /*0012*/ 	.short	0x0000
        /*0014*/ 	.byte	0x00, 0xf5, 0x21, 0x00


	//----- nvinfo : EIATTR_SPARSE_MMA_MASK
	.align		4
.L_75:
        /*0018*/ 	.byte	0x03, 0x50
        /*001a*/ 	.short	0x0000


	//----- nvinfo : EIATTR_MAXREG_COUNT
	.align		4
        /*001c*/ 	.byte	0x03, 0x1b
        /*001e*/ 	.short	0x00ff


	//----- nvinfo : EIATTR_MERCURY_ISA_VERSION
	.align		4
        /*0020*/ 	.byte	0x03, 0x5f
        /*0022*/ 	.short	0x0101


	//----- nvinfo : EIATTR_COOP_GROUP_MASK_REGIDS
	.align		4
        /*0024*/ 	.byte	0x04, 0x29
        /*0026*/ 	.short	(.L_77 - .L_76)


	//   ....[0]....
.L_76:
        /*0028*/ 	.word	0xffffffff


	//----- nvinfo : EIATTR_COOP_GROUP_INSTR_OFFSETS
	.align		4
.L_77:
        /*002c*/ 	.byte	0x04, 0x28
        /*002e*/ 	.short	(.L_79 - .L_78)


	//   ....[0]....
.L_78:
        /*0030*/ 	.word	0x000000d0


	//----- nvinfo : EIATTR_VRC_CTA_INIT_COUNT
	.align		4
.L_79:
        /*0034*/ 	.byte	0x02, 0x4a
	.zero		1
	.zero		1


	//----- nvinfo : EIATTR_EXIT_INSTR_OFFSETS
	.align		4
        /*0038*/ 	.byte	0x04, 0x1c
        /*003a*/ 	.short	(.L_81 - .L_80)


	//   ....[0]....
.L_80:
        /*003c*/ 	.word	0x000000e0


	//   ....[1]....
        /*0040*/ 	.word	0x00000160


	//----- nvinfo : EIATTR_CBANK_PARAM_SIZE
	.align		4
.L_81:
        /*0044*/ 	.byte	0x03, 0x19
        /*0046*/ 	.short	0x0008


	//----- nvinfo : EIATTR_PARAM_CBANK
	.align		4
        /*0048*/ 	.byte	0x04, 0x0a
        /*004a*/ 	.short	(.L_83 - .L_82)
	.align		4
.L_82:
        /*004c*/ 	.word	index@(.nv.constant0._Z7smem_t2Pj)
        /*0050*/ 	.short	0x0380
        /*0052*/ 	.short	0x0008


	//----- nvinfo : EIATTR_SW_WAR
	.align		4
.L_83:
        /*0054*/ 	.byte	0x04, 0x36
        /*0056*/ 	.short	(.L_85 - .L_84)
.L_84:
        /*0058*/ 	.word	0x00000008
.L_85:


//--------------------- .nv.info._Z7smem_t1Pj     --------------------------
	.section	.nv.info._Z7smem_t1Pj,"",@"SHT_CUDA_INFO"
	.sectionflags	@""
	.align	4


	//----- nvinfo : EIATTR_CUDA_API_VERSION
	.align		4
        /*0000*/ 	.byte	0x04, 0x37
        /*0002*/ 	.short	(.L_87 - .L_86)
.L_86:
        /*0004*/ 	.word	0x00000082


	//----- nvinfo : EIATTR_KPARAM_INFO
	.align		4
.L_87:
        /*0008*/ 	.byte	0x04, 0x17
        /*000a*/ 	.short	(.L_89 - .L_88)
.L_88:
        /*000c*/ 	.word	0x00000000
        /*0010*/ 	.short	0x0000
        /*0012*/ 	.short	0x0000
        /*0014*/ 	.byte	0x00, 0xf5, 0x21, 0x00


	//----- nvinfo : EIATTR_SPARSE_MMA_MASK
	.align		4
.L_89:
        /*0018*/ 	.byte	0x03, 0x50
        /*001a*/ 	.short	0x0000


	//----- nvinfo : EIATTR_MAXREG_COUNT
	.align		4
        /*001c*/ 	.byte	0x03, 0x1b
        /*001e*/ 	.short	0x00ff


	//----- nvinfo : EIATTR_MERCURY_ISA_VERSION
	.align		4
        /*0020*/ 	.byte	0x03, 0x5f
        /*0022*/ 	.short	0x0101


	//----- nvinfo : EIATTR_COOP_GROUP_MASK_REGIDS
	.align		4
        /*0024*/ 	.byte	0x04, 0x29
        /*0026*/ 	.short	(.L_91 - .L_90)


	//   ....[0]....
.L_90:
        /*0028*/ 	.word	0xffffffff


	//----- nvinfo : EIATTR_COOP_GROUP_INSTR_OFFSETS
	.align		4
.L_91:
        /*002c*/ 	.byte	0x04, 0x28
        /*002e*/ 	.short	(.L_93 - .L_92)


	//   ....[0]....
.L_92:
        /*0030*/ 	.word	0x000000b0


	//----- nvinfo : EIATTR_VRC_CTA_INIT_COUNT
	.align		4
.L_93:
        /*0034*/ 	.byte	0x02, 0x4a
	.zero		1
	.zero		1


	//----- nvinfo : EIATTR_EXIT_INSTR_OFFSETS
	.align		4
        /*0038*/ 	.byte	0x04, 0x1c
        /*003a*/ 	.short	(.L_95 - .L_94)


	//   ....[0]....
.L_94:
        /*003c*/ 	.word	0x000000c0


	//   ....[1]....
        /*0040*/ 	.word	0x00000130


	//----- nvinfo : EIATTR_CBANK_PARAM_SIZE
	.align		4
.L_95:
        /*0044*/ 	.byte	0x03, 0x19
        /*0046*/ 	.short	0x0008


	//----- nvinfo : EIATTR_PARAM_CBANK
	.align		4
        /*0048*/ 	.byte	0x04, 0x0a
        /*004a*/ 	.short	(.L_97 - .L_96)
	.align		4
.L_96:
        /*004c*/ 	.word	index@(.nv.constant0._Z7smem_t1Pj)
        /*0050*/ 	.short	0x0380
        /*0052*/ 	.short	0x0008


	//----- nvinfo : EIATTR_SW_WAR
	.align		4
.L_97:
        /*0054*/ 	.byte	0x04, 0x36
        /*0056*/ 	.short	(.L_99 - .L_98)
.L_98:
        /*0058*/ 	.word	0x00000008
.L_99:


//--------------------- .nv.callgraph             --------------------------
	.section	.nv.callgraph,"",@"SHT_CUDA_CALLGRAPH"
	.align	4
	.sectionentsize	8
	.align		4
        /*0000*/ 	.word	0x00000000
	.align		4
        /*0004*/ 	.word	0xffffffff
	.align		4
        /*0008*/ 	.word	0x00000000
	.align		4
        /*000c*/ 	.word	0xfffffffe
	.align		4
        /*0010*/ 	.word	0x00000000
	.align		4
        /*0014*/ 	.word	0xfffffffd
	.align		4
        /*0018*/ 	.word	0x00000000
	.align		4
        /*001c*/ 	.word	0xfffffffc


//--------------------- .text._Z7smem_t5Pj        --------------------------
	.section	.text._Z7smem_t5Pj,"ax",@progbits
	.align	128
        .global         _Z7smem_t5Pj
        .type           _Z7smem_t5Pj,@function
        .size           _Z7smem_t5Pj,(.L_x_5 - _Z7smem_t5Pj)
        .other          _Z7smem_t5Pj,@"STO_CUDA_ENTRY STV_DEFAULT"
_Z7smem_t5Pj:
.text._Z7smem_t5Pj:
[----:B------:R-:W-:Y:S01]  /*0000*/  LDC R1, c[0x0][0x37c] ;  /* 0x0000df00ff017b82 */ /* 0x000fe20000000800 */
[----:B------:R-:W0:Y:S07]  /*0010*/  S2R R7, SR_TID.X ;  /* 0x0000000000077919 */ /* 0x000e2e0000002100 */
[----:B------:R-:W1:Y:S01]  /*0020*/  S2UR UR5, SR_CgaCtaId ;  /* 0x00000000000579c3 */ /* 0x000e620000008800 */
[----:B------:R-:W-:Y:S02]  /*0030*/  UMOV UR4, 0x400 ;  /* 0x0000040000047882 */ /* 0x000fe40000000000 */
[----:B-1----:R-:W-:Y:S01]  /*0040*/  ULEA UR4, UR5, UR4, 0x18 ;  /* 0x0000000405047291 */ /* 0x002fe2000f8ec0ff */
[C---:B0-----:R-:W-:Y:S01]  /*0050*/  VIADD R2, R7.reuse, 0xfffffff0 ;  /* 0xfffffff007027836 */ /* 0x041fe20000000000 */
[----:B------:R-:W-:-:S04]  /*0060*/  ISETP.GE.U32.AND P0, PT, R7, 0x10, PT ;  /* 0x000000100700780c */ /* 0x000fc80003f06070 */
[C---:B------:R-:W-:Y:S02]  /*0070*/  LEA R0, R7.reuse, UR4, 0x2 ;  /* 0x0000000407007c11 */ /* 0x040fe4000f8e10ff */
[----:B------:R-:W-:-:S03]  /*0080*/  SEL R2, R7, R2, !P0 ;  /* 0x0000000207027207 */ /* 0x000fc60004000000 */
[----:B------:R-:W-:Y:S01]  /*0090*/  STS [R0], R7 ;  /* 0x0000000700007388 */ /* 0x000fe20000000800 */
[----:B------:R-:W-:Y:S01]  /*00a0*/  LEA R4, R2, UR4, 0x3 ;  /* 0x0000000402047c11 */ /* 0x000fe2000f8e18ff */
[----:B------:R-:W0:Y:S01]  /*00b0*/  LDCU.64 UR4, c[0x0][0x358] ;  /* 0x00006b00ff0477ac */ /* 0x000e220008000a00 */
[----:B------:R-:W1:Y:S01]  /*00c0*/  LDC.64 R2, c[0x0][0x380] ;  /* 0x0000e000ff027b82 */ /* 0x000e620000000a00 */
[----:B------:R-:W-:Y:S04]  /*00d0*/  STS [R0+0x80], R7 ;  /* 0x0000800700007388 */ /* 0x000fe80000000800 */
[----:B------:R-:W-:Y:S04]  /*00e0*/  STS [R0+0x100], R7 ;  /* 0x0001000700007388 */ /* 0x000fe80000000800 */
[----:B------:R-:W-:Y:S01]  /*00f0*/  STS [R0+0x180], R7 ;  /* 0x0001800700007388 */ /* 0x000fe20000000800 */
[----:B------:R-:W-:-:S03]  /*0100*/  NOP ;  /* 0x0000000000007918 */ /* 0x000fc60000000000 */
[----:B------:R-:W0:Y:S01]  /*0110*/  LDS.64 R4, [R4] ;  /* 0x0000000004047984 */ /* 0x000e220000000a00 */
[----:B-1----:R-:W-:-:S05]  /*0120*/  IMAD.WIDE.U32 R2, R7, 0x8, R2 ;  /* 0x0000000807027825 */ /* 0x002fca00078e0002 */
[----:B0-----:R-:W-:Y:S01]  /*0130*/  STG.E.64 desc[UR4][R2.64], R4 ;  /* 0x0000000402007986 */ /* 0x001fe2000c101b04 */
[----:B------:R-:W-:Y:S05]  /*0140*/  EXIT ;  /* 0x000000000000794d */ /* 0x000fea0003800000 */
.L_x_0:
[----:B------:R-:W-:-:S00]  /*0150*/  BRA `(.L_x_0) ;  /* 0xfffffffc00fc7947 */ /* 0x000fc0000383ffff */
[----:B------:R-:W-:-:S00]  /*0160*/  NOP ;  /* 0x0000000000007918 */ /* 0x000fc00000000000 */
        /* <DEDUP_REMOVED lines=9> */
.L_x_5:


//--------------------- .text._Z7smem_t4Pj        --------------------------
	.section	.text._Z7smem_t4Pj,"ax",@progbits
	.align	128
        .global         _Z7smem_t4Pj
        .type           _Z7smem_t4Pj,@function
        .size           _Z7smem_t4Pj,(.L_x_6 - _Z7smem_t4Pj)
        .other          _Z7smem_t4Pj,@"STO_CUDA_ENTRY STV_DEFAULT"
_Z7smem_t4Pj:
.text._Z7smem_t4Pj:
[----:B------:R-:W-:Y:S01]  /*0000*/  LDC R1, c[0x0][0x37c] ;  /* 0x0000df00ff017b82 */ /* 0x000fe20000000800 */
[----:B------:R-:W0:Y:S07]  /*0010*/  S2R R7, SR_TID.X ;  /* 0x0000000000077919 */ /* 0x000e2e0000002100 */
[----:B------:R-:W1:Y:S01]  /*0020*/  S2UR UR5, SR_CgaCtaId ;  /* 0x00000000000579c3 */ /* 0x000e620000008800 */
[----:B------:R-:W-:Y:S02]  /*0030*/  UMOV UR4, 0x400 ;  /* 0x0000040000047882 */ /* 0x000fe40000000000 */
[----:B-1----:R-:W-:Y:S01]  /*0040*/  ULEA UR4, UR5, UR4, 0x18 ;  /* 0x0000000405047291 */ /* 0x002fe2000f8ec0ff */
[----:B0-----:R-:W-:-:S05]  /*0050*/  SHF.R.U32.HI R2, RZ, 0x1, R7 ;  /* 0x00000001ff027819 */ /* 0x001fca0000011607 */
[----:B------:R-:W-:Y:S02]  /*0060*/  LEA R0, R7, UR4, 0x2 ;  /* 0x0000000407007c11 */ /* 0x000fe4000f8e10ff */
[----:B------:R-:W-:-:S03]  /*0070*/  LOP3.LUT P0, R3, R2, 0x1f8, RZ, 0xc0, !PT ;  /* 0x000001f802037812 */ /* 0x000fc6000780c0ff */
[----:B------:R-:W-:Y:S04]  /*0080*/  STS [R0], R7 ;  /* 0x0000000700007388 */ /* 0x000fe80000000800 */
[----:B------:R-:W-:Y:S04]  /*0090*/  STS [R0+0x80], R7 ;  /* 0x0000800700007388 */ /* 0x000fe80000000800 */
[----:B------:R-:W-:Y:S02]  /*00a0*/  STS [R0+0x100], R7 ;  /* 0x0001000700007388 */ /* 0x000fe40000000800 */
[----:B------:R-:W-:-:S02]  /*00b0*/  @P0 LOP3.LUT R5, R2, 0x1fe, RZ, 0xc0, !PT ;  /* 0x000001fe02050812 */ /* 0x000fc400078ec0ff */
[----:B------:R-:W-:Y:S01]  /*00c0*/  @P0 LOP3.LUT R4, R7, 0x1, RZ, 0xc0, !PT ;  /* 0x0000000107040812 */ /* 0x000fe200078ec0ff */
[----:B------:R-:W-:Y:S03]  /*00d0*/  STS [R0+0x180], R7 ;  /* 0x0001800700007388 */ /* 0x000fe60000000800 */
[----:B------:R-:W-:-:S05]  /*00e0*/  @P0 IADD3 R3, PT, PT, R5, R3, R4 ;  /* 0x0000000305030210 */ /* 0x000fca0007ffe004 */
[----:B------:R-:W-:-:S05]  /*00f0*/  @P0 VIADD R2, R3, 0xfffffff8 ;  /* 0xfffffff803020836 */ /* 0x000fca0000000000 */
[----:B------:R-:W-:Y:S01]  /*0100*/  LEA R4, R2, UR4, 0x3 ;  /* 0x0000000402047c11 */ /* 0x000fe2000f8e18ff */
[----:B------:R-:W-:-:S05]  /*0110*/  NOP ;  /* 0x0000000000007918 */ /* 0x000fca0000000000 */
[----:B------:R-:W0:Y:S01]  /*0120*/  LDS.64 R4, [R4] ;  /* 0x0000000004047984 */ /* 0x000e220000000a00 */
[----:B------:R-:W1:Y:S01]  /*0130*/  LDC.64 R2, c[0x0][0x380] ;  /* 0x0000e000ff027b82 */ /* 0x000e620000000a00 */
[----:B------:R-:W0:Y:S01]  /*0140*/  LDCU.64 UR4, c[0x0][0x358] ;  /* 0x00006b00ff0477ac */ /* 0x000e220008000a00 */
[----:B-1----:R-:W-:-:S05]  /*0150*/  IMAD.WIDE.U32 R2, R7, 0x8, R2 ;  /* 0x0000000807027825 */ /* 0x002fca00078e0002 */
[----:B0-----:R-:W-:Y:S01]  /*0160*/  STG.E.64 desc[UR4][R2.64], R4 ;  /* 0x0000000402007986 */ /* 0x001fe2000c101b04 */
[----:B------:R-:W-:Y:S05]  /*0170*/  EXIT ;  /* 0x000000000000794d */ /* 0x000fea0003800000 */
.L_x_1:
        /* <DEDUP_REMOVED lines=16> */
.L_x_6:


//--------------------- .text._Z7smem_t3Pj        --------------------------
	.section	.text._Z7smem_t3Pj,"ax",@progbits
	.align	128
        .global         _Z7smem_t3Pj
        .type           _Z7smem_t3Pj,@function
        .size           _Z7smem_t3Pj,(.L_x_7 - _Z7smem_t3Pj)
        .other          _Z7smem_t3Pj,@"STO_CUDA_ENTRY STV_DEFAULT"
_Z7smem_t3Pj:
.text._Z7smem_t3Pj:
[----:B------:R-:W-:Y:S01]  /*0000*/  LDC R1, c[0x0][0x37c] ;  /* 0x0000df00ff017b82 */ /* 0x000fe20000000800 */
[----:B------:R-:W0:Y:S07]  /*0010*/  S2R R7, SR_TID.X ;  /* 0x0000000000077919 */ /* 0x000e2e0000002100 */
[----:B------:R-:W1:Y:S01]  /*0020*/  S2UR UR5, SR_CgaCtaId ;  /* 0x00000000000579c3 */ /* 0x000e620000008800 */
[----:B------:R-:W-:-:S07]  /*0030*/  UMOV UR4, 0x400 ;  /* 0x0000040000047882 */ /* 0x000fce0000000000 */
[----:B------:R-:W2:Y:S01]  /*0040*/  LDC.64 R2, c[0x0][0x380] ;  /* 0x0000e000ff027b82 */ /* 0x000ea20000000a00 */
[----:B-1----:R-:W-:Y:S01]  /*0050*/  ULEA UR4, UR5, UR4, 0x18 ;  /* 0x0000000405047291 */ /* 0x002fe2000f8ec0ff */
[C---:B0-----:R-:W-:Y:S01]  /*0060*/  SHF.L.U32 R0, R7.reuse, 0x2, RZ ;  /* 0x0000000207007819 */ /* 0x041fe200000006ff */
[----:B--2---:R-:W-:-:S03]  /*0070*/  IMAD.WIDE.U32 R2, R7, 0x8, R2 ;  /* 0x0000000807027825 */ /* 0x004fc600078e0002 */
[----:B------:R-:W-:-:S04]  /*0080*/  LOP3.LUT R4, R0, 0xff8, RZ, 0xc0, !PT ;  /* 0x00000ff800047812 */ /* 0x000fc800078ec0ff */
[----:B------:R-:W-:Y:S04]  /*0090*/  STS [R0+UR4], R7 ;  /* 0x0000000700007988 */ /* 0x000fe80008000804 */
[----:B------:R-:W-:Y:S04]  /*00a0*/  STS [R0+UR4+0x80], R7 ;  /* 0x0000800700007988 */ /* 0x000fe80008000804 */
[----:B------:R-:W-:Y:S04]  /*00b0*/  STS [R0+UR4+0x100], R7 ;  /* 0x0001000700007988 */ /* 0x000fe80008000804 */
[----:B------:R-:W-:Y:S01]  /*00c0*/  STS [R0+UR4+0x180], R7 ;  /* 0x0001800700007988 */ /* 0x000fe20008000804 */
[----:B------:R-:W-:-:S03]  /*00d0*/  NOP ;  /* 0x0000000000007918 */ /* 0x000fc60000000000 */
[----:B------:R-:W0:Y:S01]  /*00e0*/  LDS.64 R4, [R4+UR4] ;  /* 0x0000000404047984 */ /* 0x000e220008000a00 */
[----:B------:R-:W0:Y:S03]  /*00f0*/  LDCU.64 UR4, c[0x0][0x358] ;  /* 0x00006b00ff0477ac */ /* 0x000e260008000a00 */
[----:B0-----:R-:W-:Y:S01]  /*0100*/  STG.E.64 desc[UR4][R2.64], R4 ;  /* 0x0000000402007986 */ /* 0x001fe2000c101b04 */
[----:B------:R-:W-:Y:S05]  /*0110*/  EXIT ;  /* 0x000000000000794d */ /* 0x000fea0003800000 */
.L_x_2:
        /* <DEDUP_REMOVED lines=14> */
.L_x_7:


//--------------------- .text._Z7smem_t2Pj        --------------------------
	.section	.text._Z7smem_t2Pj,"ax",@progbits
	.align	128
        .global         _Z7smem_t2Pj
        .type           _Z7smem_t2Pj,@function
        .size           _Z7smem_t2Pj,(.L_x_8 - _Z7smem_t2Pj)
        .other          _Z7smem_t2Pj,@"STO_CUDA_ENTRY STV_DEFAULT"
_Z7smem_t2Pj:
.text._Z7smem_t2Pj:
[----:B------:R-:W-:Y:S01]  /*0000*/  LDC R1, c[0x0][0x37c] ;  /* 0x0000df00ff017b82 */ /* 0x000fe20000000800 */
[----:B------:R-:W0:Y:S07]  /*0010*/  S2R R7, SR_TID.X ;  /* 0x0000000000077919 */ /* 0x000e2e0000002100 */
[----:B------:R-:W1:Y:S01]  /*0020*/  S2UR UR5, SR_CgaCtaId ;  /* 0x00000000000579c3 */ /* 0x000e620000008800 */
[----:B------:R-:W-:Y:S01]  /*0030*/  UMOV UR4, 0x400 ;  /* 0x0000040000047882 */ /* 0x000fe20000000000 */
[----:B------:R-:W2:Y:S01]  /*0040*/  LDCU.64 UR6, c[0x0][0x358] ;  /* 0x00006b00ff0677ac */ /* 0x000ea20008000a00 */
[----:B-1----:R-:W-:Y:S01]  /*0050*/  ULEA UR4, UR5, UR4, 0x18 ;  /* 0x0000000405047291 */ /* 0x002fe2000f8ec0ff */
[----:B0-----:R-:W-:-:S02]  /*0060*/  ISETP.NE.AND P0, PT, R7, 0x10, PT ;  /* 0x000000100700780c */ /* 0x001fc40003f05270 */
[----:B------:R-:W-:-:S03]  /*0070*/  ISETP.GT.U32.AND P1, PT, R7, 0xe, PT ;  /* 0x0000000e0700780c */ /* 0x000fc60003f24070 */
[----:B------:R-:W-:-:S05]  /*0080*/  LEA R0, R7, UR4, 0x2 ;  /* 0x0000000407007c11 */ /* 0x000fca000f8e10ff */
[----:B------:R0:W-:Y:S04]  /*0090*/  STS [R0], R7 ;  /* 0x0000000700007388 */ /* 0x0001e80000000800 */
[----:B------:R0:W-:Y:S04]  /*00a0*/  STS [R0+0x80], R7 ;  /* 0x0000800700007388 */ /* 0x0001e80000000800 */
[----:B------:R0:W-:Y:S04]  /*00b0*/  STS [R0+0x100], R7 ;  /* 0x0001000700007388 */ /* 0x0001e80000000800 */
[----:B------:R0:W-:Y:S01]  /*00c0*/  STS [R0+0x180], R7 ;  /* 0x0001800700007388 */ /* 0x0001e20000000800 */
[----:B------:R-:W-:Y:S01]  /*00d0*/  NOP ;  /* 0x0000000000007918 */ /* 0x000fe20000000000 */
[----:B--2---:R-:W-:Y:S05]  /*00e0*/  @P0 EXIT P1 ;  /* 0x000000000000094d */ /* 0x004fea0000800000 */
[C---:B------:R-:W-:Y:S01]  /*00f0*/  ISETP.NE.AND P0, PT, R7.reuse, 0x10, PT ;  /* 0x000000100700780c */ /* 0x040fe20003f05270 */
[----:B------:R-:W1:Y:S03]  /*0100*/  LDC.64 R2, c[0x0][0x380] ;  /* 0x0000e000ff027b82 */ /* 0x000e660000000a00 */
[----:B0-----:R-:W-:-:S04]  /*0110*/  SEL R0, R7, 0xf, P0 ;  /* 0x0000000f07007807 */ /* 0x001fc80000000000 */
[----:B------:R-:W-:-:S05]  /*0120*/  LEA R0, R0, UR4, 0x3 ;  /* 0x0000000400007c11 */ /* 0x000fca000f8e18ff */
[----:B------:R-:W0:Y:S01]  /*0130*/  LDS.64 R4, [R0] ;  /* 0x0000000000047984 */ /* 0x000e220000000a00 */
[----:B-1----:R-:W-:-:S05]  /*0140*/  IMAD.WIDE.U32 R2, R7, 0x8, R2 ;  /* 0x0000000807027825 */ /* 0x002fca00078e0002 */
[----:B0-----:R-:W-:Y:S01]  /*0150*/  STG.E.64 desc[UR6][R2.64], R4 ;  /* 0x0000000402007986 */ /* 0x001fe2000c101b06 */
[----:B------:R-:W-:Y:S05]  /*0160*/  EXIT ;  /* 0x000000000000794d */ /* 0x000fea0003800000 */
.L_x_3:
        /* <DEDUP_REMOVED lines=9> */
.L_x_8:


//--------------------- .text._Z7smem_t1Pj        --------------------------
	.section	.text._Z7smem_t1Pj,"ax",@progbits
	.align	128
        .global         _Z7smem_t1Pj
        .type           _Z7smem_t1Pj,@function
        .size           _Z7smem_t1Pj,(.L_x_9 - _Z7smem_t1Pj)
        .other          _Z7smem_t1Pj,@"STO_CUDA_ENTRY STV_DEFAULT"
_Z7smem_t1Pj:
.text._Z7smem_t1Pj:
[----:B------:R-:W-:Y:S01]  /*0000*/  LDC R1, c[0x0][0x37c] ;  /* 0x0000df00ff017b82 */ /* 0x000fe20000000800 */
[----:B------:R-:W0:Y:S07]  /*0010*/  S2R R7, SR_TID.X ;  /* 0x0000000000077919 */ /* 0x000e2e0000002100 */
[----:B------:R-:W1:Y:S01]  /*0020*/  S2UR UR5, SR_CgaCtaId ;  /* 0x00000000000579c3 */ /* 0x000e620000008800 */
[----:B------:R-:W-:Y:S02]  /*0030*/  UMOV UR4, 0x400 ;  /* 0x0000040000047882 */ /* 0x000fe40000000000 */
[----:B-1----:R-:W-:Y:S01]  /*0040*/  ULEA UR4, UR5, UR4, 0x18 ;  /* 0x0000000405047291 */ /* 0x002fe2000f8ec0ff */
[----:B0-----:R-:W-:-:S05]  /*0050*/  ISETP.GT.U32.AND P0, PT, R7, 0xf, PT ;  /* 0x0000000f0700780c */ /* 0x001fca0003f04070 */
[----:B------:R-:W-:-:S05]  /*0060*/  LEA R0, R7, UR4, 0x2 ;  /* 0x0000000407007c11 */ /* 0x000fca000f8e10ff */
[----:B------:R0:W-:Y:S04]  /*0070*/  STS [R0], R7 ;  /* 0x0000000700007388 */ /* 0x0001e80000000800 */
[----:B------:R0:W-:Y:S04]  /*0080*/  STS [R0+0x80], R7 ;  /* 0x0000800700007388 */ /* 0x0001e80000000800 */
[----:B------:R0:W-:Y:S04]  /*0090*/  STS [R0+0x100], R7 ;  /* 0x0001000700007388 */ /* 0x0001e80000000800 */
[----:B------:R0:W-:Y:S01]  /*00a0*/  STS [R0+0x180], R7 ;  /* 0x0001800700007388 */ /* 0x0001e20000000800 */
[----:B------:R-:W-:Y:S01]  /*00b0*/  NOP ;  /* 0x0000000000007918 */ /* 0x000fe20000000000 */
[----:B------:R-:W-:Y:S05]  /*00c0*/  @P0 EXIT ;  /* 0x000000000000094d */ /* 0x000fea0003800000 */
[C---:B0-----:R-:W-:Y:S01]  /*00d0*/  LEA R0, R7.reuse, R0, 0x2 ;  /* 0x0000000007007211 */ /* 0x041fe200078e10ff */
[----:B------:R-:W0:Y:S01]  /*00e0*/  LDC.64 R2, c[0x0][0x380] ;  /* 0x0000e000ff027b82 */ /* 0x000e220000000a00 */
[----:B------:R-:W1:Y:S03]  /*00f0*/  LDCU.64 UR4, c[0x0][0x358] ;  /* 0x00006b00ff0477ac */ /* 0x000e660008000a00 */
[----:B------:R-:W1:Y:S01]  /*0100*/  LDS.64 R4, [R0] ;  /* 0x0000000000047984 */ /* 0x000e620000000a00 */
[----:B0-----:R-:W-:-:S05]  /*0110*/  IMAD.WIDE.U32 R2, R7, 0x8, R2 ;  /* 0x0000000807027825 */ /* 0x001fca00078e0002 */
[----:B-1----:R-:W-:Y:S01]  /*0120*/  STG.E.64 desc[UR4][R2.64], R4 ;  /* 0x0000000402007986 */ /* 0x002fe2000c101b04 */
[----:B------:R-:W-:Y:S05]  /*0130*/  EXIT ;  /* 0x000000000000794d */ /* 0x000fea0003800000 */
.L_x_4:
        /* <DEDUP_REMOVED lines=12> */
.L_x_9:


//--------------------- .nv.shared._Z7smem_t5Pj   --------------------------
	.section	.nv.shared._Z7smem_t5Pj,"aw",@nobits
	.sectionflags	@""
	.align	4
.nv.shared._Z7smem_t5Pj:
	.zero		1536


//--------------------- .nv.shared.reserved.0     --------------------------
	.section	.nv.shared.reserved.0,"aw",@nobits
	.weak		__nv_reservedSMEM_offset_0_alias
	.size		__nv_reservedSMEM_offset_0_alias, 0, 64
	.other		__nv_reservedSMEM_offset_0_alias,@"STO_CUDA_RESERVED_SHARED STV_DEFAULT"
__nv_reservedSMEM_offset_0_alias:
	.zero		0
	.zero		64


//--------------------- .nv.shared._Z7smem_t4Pj   --------------------------
	.section	.nv.shared._Z7smem_t4Pj,"aw",@nobits
	.sectionflags	@""
	.align	4
.nv.shared._Z7smem_t4Pj:
	.zero		1536


//--------------------- .nv.shared._Z7smem_t3Pj   --------------------------
	.section	.nv.shared._Z7smem_t3Pj,"aw",@nobits
	.sectionflags	@""
	.align	4
.nv.shared._Z7smem_t3Pj:
	.zero		1536


//--------------------- .nv.shared._Z7smem_t2Pj   --------------------------
	.section	.nv.shared._Z7smem_t2Pj,"aw",@nobits
	.sectionflags	@""
	.align	4
.nv.shared._Z7smem_t2Pj:
	.zero		1536


//--------------------- .nv.shared._Z7smem_t1Pj   --------------------------
	.section	.nv.shared._Z7smem_t1Pj,"aw",@nobits
	.sectionflags	@""
	.align	4
.nv.shared._Z7smem_t1Pj:
	.zero		1536


//--------------------- .nv.constant0._Z7smem_t5Pj --------------------------
	.section	.nv.constant0._Z7smem_t5Pj,"a",@progbits
	.sectionflags	@""
	.align	4
.nv.constant0._Z7smem_t5Pj:
	.zero		904


//--------------------- .nv.constant0._Z7smem_t4Pj --------------------------
	.section	.nv.constant0._Z7smem_t4Pj,"a",@progbits
	.sectionflags	@""
	.align	4
.nv.constant0._Z7smem_t4Pj:
	.zero		904


//--------------------- .nv.constant0._Z7smem_t3Pj --------------------------
	.section	.nv.constant0._Z7smem_t3Pj,"a",@progbits
	.sectionflags	@""
	.align	4
.nv.constant0._Z7smem_t3Pj:
	.zero		904


//--------------------- .nv.constant0._Z7smem_t2Pj --------------------------
	.section	.nv.constant0._Z7smem_t2Pj,"a",@progbits
	.sectionflags	@""
	.align	4
.nv.constant0._Z7smem_t2Pj:
	.zero		904


//--------------------- .nv.constant0._Z7smem_t1Pj --------------------------
	.section	.nv.constant0._Z7smem_t1Pj,"a",@progbits
	.sectionflags	@""
	.align	4
.nv.constant0._Z7smem_t1Pj:
	.zero		904


//--------------------- SYMBOLS --------------------------

	.type		.nv.reservedSmem.offset0,@object
	.size		.nv.reservedSmem.offset0,0x4
	.type		.nv.reservedSmem.cap,@object
	.size		.nv.reservedSmem.cap,0x4
